//
// Generated by NVIDIA NVVM Compiler
//
// Compiler Build ID: CL-36424714
// Cuda compilation tools, release 13.0, V13.0.88
// Based on NVVM 20.0.0
//

.version 9.0
.target sm_100
.address_size 64

	// .globl	_Z13conv1d_kernelPKfS0_Pfii

.visible .entry _Z13conv1d_kernelPKfS0_Pfii(
	.param .u64 .ptr .align 1 _Z13conv1d_kernelPKfS0_Pfii_param_0,
	.param .u64 .ptr .align 1 _Z13conv1d_kernelPKfS0_Pfii_param_1,
	.param .u64 .ptr .align 1 _Z13conv1d_kernelPKfS0_Pfii_param_2,
	.param .u32 _Z13conv1d_kernelPKfS0_Pfii_param_3,
	.param .u32 _Z13conv1d_kernelPKfS0_Pfii_param_4
)
{
	.reg .pred 	%p<11>;
	.reg .b32 	%r<41>;
	.reg .b32 	%f<68>;
	.reg .b64 	%rd<27>;

	ld.param.u64 	%rd6, [_Z13conv1d_kernelPKfS0_Pfii_param_0];
	ld.param.u64 	%rd7, [_Z13conv1d_kernelPKfS0_Pfii_param_1];
	ld.param.u64 	%rd5, [_Z13conv1d_kernelPKfS0_Pfii_param_2];
	ld.param.u32 	%r19, [_Z13conv1d_kernelPKfS0_Pfii_param_3];
	ld.param.u32 	%r18, [_Z13conv1d_kernelPKfS0_Pfii_param_4];
	cvta.to.global.u64 	%rd1, %rd7;
	cvta.to.global.u64 	%rd2, %rd6;
	mov.u32 	%r20, %tid.x;
	mov.u32 	%r21, %ctaid.x;
	mov.u32 	%r22, %ntid.x;
	mad.lo.s32 	%r1, %r21, %r22, %r20;
	sub.s32 	%r23, %r19, %r18;
	setp.gt.s32 	%p1, %r1, %r23;
	@%p1 bra 	$L__BB0_14;
	setp.lt.s32 	%p2, %r18, 1;
	mov.f32 	%f67, 0f00000000;
	@%p2 bra 	$L__BB0_13;
	and.b32  	%r2, %r18, 7;
	setp.lt.u32 	%p3, %r18, 8;
	mov.f32 	%f67, 0f00000000;
	mov.b32 	%r39, 0;
	@%p3 bra 	$L__BB0_5;
	and.b32  	%r39, %r18, 2147483640;
	neg.s32 	%r37, %r39;
	add.s64 	%rd3, %rd2, 16;
	add.s64 	%rd4, %rd1, -12;
	add.s32 	%r35, %r18, -1;
	mov.f32 	%f67, 0f00000000;
	mov.u32 	%r36, %r1;
$L__BB0_4:
	.pragma "nounroll";
	mul.wide.s32 	%rd8, %r36, 4;
	add.s64 	%rd9, %rd3, %rd8;
	mul.wide.s32 	%rd10, %r35, 4;
	add.s64 	%rd11, %rd4, %rd10;
	ld.global.f32 	%f17, [%rd9+-16];
	ld.global.f32 	%f18, [%rd11+12];
	fma.rn.f32 	%f19, %f17, %f18, %f67;
	ld.global.f32 	%f20, [%rd9+-12];
	ld.global.f32 	%f21, [%rd11+8];
	fma.rn.f32 	%f22, %f20, %f21, %f19;
	ld.global.f32 	%f23, [%rd9+-8];
	ld.global.f32 	%f24, [%rd11+4];
	fma.rn.f32 	%f25, %f23, %f24, %f22;
	ld.global.f32 	%f26, [%rd9+-4];
	ld.global.f32 	%f27, [%rd11];
	fma.rn.f32 	%f28, %f26, %f27, %f25;
	ld.global.f32 	%f29, [%rd9];
	ld.global.f32 	%f30, [%rd11+-4];
	fma.rn.f32 	%f31, %f29, %f30, %f28;
	ld.global.f32 	%f32, [%rd9+4];
	ld.global.f32 	%f33, [%rd11+-8];
	fma.rn.f32 	%f34, %f32, %f33, %f31;
	ld.global.f32 	%f35, [%rd9+8];
	ld.global.f32 	%f36, [%rd11+-12];
	fma.rn.f32 	%f37, %f35, %f36, %f34;
	ld.global.f32 	%f38, [%rd9+12];
	ld.global.f32 	%f39, [%rd11+-16];
	fma.rn.f32 	%f67, %f38, %f39, %f37;
	add.s32 	%r37, %r37, 8;
	add.s32 	%r36, %r36, 8;
	add.s32 	%r35, %r35, -8;
	setp.ne.s32 	%p4, %r37, 0;
	@%p4 bra 	$L__BB0_4;
$L__BB0_5:
	setp.eq.s32 	%p5, %r2, 0;
	@%p5 bra 	$L__BB0_13;
	and.b32  	%r13, %r18, 3;
	setp.lt.u32 	%p6, %r2, 4;
	@%p6 bra 	$L__BB0_8;
	add.s32 	%r25, %r39, %r1;
	mul.wide.s32 	%rd12, %r25, 4;
	add.s64 	%rd13, %rd2, %rd12;
	ld.global.f32 	%f41, [%rd13];
	not.b32 	%r26, %r39;
	add.s32 	%r27, %r18, %r26;
	mul.wide.s32 	%rd14, %r27, 4;
	add.s64 	%rd15, %rd1, %rd14;
	ld.global.f32 	%f42, [%rd15];
	fma.rn.f32 	%f43, %f41, %f42, %f67;
	ld.global.f32 	%f44, [%rd13+4];
	ld.global.f32 	%f45, [%rd15+-4];
	fma.rn.f32 	%f46, %f44, %f45, %f43;
	ld.global.f32 	%f47, [%rd13+8];
	ld.global.f32 	%f48, [%rd15+-8];
	fma.rn.f32 	%f49, %f47, %f48, %f46;
	ld.global.f32 	%f50, [%rd13+12];
	ld.global.f32 	%f51, [%rd15+-12];
	fma.rn.f32 	%f67, %f50, %f51, %f49;
	add.s32 	%r39, %r39, 4;
$L__BB0_8:
	setp.eq.s32 	%p7, %r13, 0;
	@%p7 bra 	$L__BB0_13;
	setp.eq.s32 	%p8, %r13, 1;
	@%p8 bra 	$L__BB0_11;
	add.s32 	%r28, %r39, %r1;
	mul.wide.s32 	%rd16, %r28, 4;
	add.s64 	%rd17, %rd2, %rd16;
	ld.global.f32 	%f53, [%rd17];
	not.b32 	%r29, %r39;
	add.s32 	%r30, %r18, %r29;
	mul.wide.s32 	%rd18, %r30, 4;
	add.s64 	%rd19, %rd1, %rd18;
	ld.global.f32 	%f54, [%rd19];
	fma.rn.f32 	%f55, %f53, %f54, %f67;
	ld.global.f32 	%f56, [%rd17+4];
	ld.global.f32 	%f57, [%rd19+-4];
	fma.rn.f32 	%f67, %f56, %f57, %f55;
	add.s32 	%r39, %r39, 2;
$L__BB0_11:
	and.b32  	%r31, %r18, 1;
	setp.eq.b32 	%p9, %r31, 1;
	not.pred 	%p10, %p9;
	@%p10 bra 	$L__BB0_13;
	add.s32 	%r32, %r39, %r1;
	mul.wide.s32 	%rd20, %r32, 4;
	add.s64 	%rd21, %rd2, %rd20;
	ld.global.f32 	%f58, [%rd21];
	not.b32 	%r33, %r39;
	add.s32 	%r34, %r18, %r33;
	mul.wide.s32 	%rd22, %r34, 4;
	add.s64 	%rd23, %rd1, %rd22;
	ld.global.f32 	%f59, [%rd23];
	fma.rn.f32 	%f67, %f58, %f59, %f67;
$L__BB0_13:
	cvta.to.global.u64 	%rd24, %rd5;
	mul.wide.s32 	%rd25, %r1, 4;
	add.s64 	%rd26, %rd24, %rd25;
	st.global.f32 	[%rd26], %f67;
$L__BB0_14:
	ret;

}


// ===== COMPILED SASS (sm_100) =====

	.target	sm_100

	.elftype	@"ET_EXEC"


//--------------------- .note.nv.tkinfo           --------------------------
	.section	.note.nv.tkinfo,"",@"SHT_NOTE"
	.sectionflags	@"SHF_NOTE_NV_TKINFO"
	.tkinfo
        /*0018*/ 	.word	0x00000002
        /*0030*/ 	.string	""
        /*0030*/ 	.string	"ptxas"
        /*0030*/ 	.string	"Cuda compilation tools, release 13.0, V13.0.88"
        /*0030*/ 	.string	"Build cuda_13.0.r13.0/compiler.36424714_0"
        /*0030*/ 	.string	"-arch sm_100 -m 64 "



//--------------------- .note.nv.cuinfo           --------------------------
	.section	.note.nv.cuinfo,"",@"SHT_NOTE"
	.sectionflags	@"SHF_NOTE_NV_CUINFO"
        /*0018*/ 	.short	0x0002
        /*001a*/ 	.short	0x0064
        /*001c*/ 	.short	0x0082
	.zero		2


//--------------------- .nv.info                  --------------------------
	.section	.nv.info,"",@"SHT_CUDA_INFO"
	.align	4


	//----- nvinfo : EIATTR_REGCOUNT
	.align		4
        /*0000*/ 	.byte	0x04, 0x2f
        /*0002*/ 	.short	(.L_1 - .L_0)
	.align		4
.L_0:
        /*0004*/ 	.word	index@(_Z13conv1d_kernelPKfS0_Pfii)
        /*0008*/ 	.word	0x0000001f


	//----- nvinfo : EIATTR_FRAME_SIZE
	.align		4
.L_1:
        /*000c*/ 	.byte	0x04, 0x11
        /*000e*/ 	.short	(.L_3 - .L_2)
	.align		4
.L_2:
        /*0010*/ 	.word	index@(_Z13conv1d_kernelPKfS0_Pfii)
        /*0014*/ 	.word	0x00000000


	//----- nvinfo : EIATTR_MIN_STACK_SIZE
	.align		4
.L_3:
        /*0018*/ 	.byte	0x04, 0x12
        /*001a*/ 	.short	(.L_5 - .L_4)
	.align		4
.L_4:
        /*001c*/ 	.word	index@(_Z13conv1d_kernelPKfS0_Pfii)
        /*0020*/ 	.word	0x00000000
.L_5:


//--------------------- .nv.compat                --------------------------
	.section	.nv.compat,"",@"SHT_CUDA_COMPAT_INFO"
	.align	4
        /*0000*/ 	.byte	0x02, 0x09, 0x00, 0x00, 0x02, 0x02, 0x01, 0x00, 0x02, 0x05, 0x05, 0x00, 0x03, 0x07, 0x01, 0x01
        /*0010*/ 	.byte	0x02, 0x03, 0x00, 0x00, 0x02, 0x06, 0x01, 0x00, 0x04, 0x0b, 0x08, 0x00, 0x09, 0x00, 0x00, 0x00
        /*0020*/ 	.byte	0x00, 0x00, 0x00, 0x00


//--------------------- .nv.info._Z13conv1d_kernelPKfS0_Pfii --------------------------
	.section	.nv.info._Z13conv1d_kernelPKfS0_Pfii,"",@"SHT_CUDA_INFO"
	.sectionflags	@""
	.align	4


	//----- nvinfo : EIATTR_CUDA_API_VERSION
	.align		4
        /*0000*/ 	.byte	0x04, 0x37
        /*0002*/ 	.short	(.L_7 - .L_6)
.L_6:
        /*0004*/ 	.word	0x00000082


	//----- nvinfo : EIATTR_KPARAM_INFO
	.align		4
.L_7:
        /*0008*/ 	.byte	0x04, 0x17
        /*000a*/ 	.short	(.L_9 - .L_8)
.L_8:
        /*000c*/ 	.word	0x00000000
        /*0010*/ 	.short	0x0004
        /*0012*/ 	.short	0x001c
        /*0014*/ 	.byte	0x00, 0xf0, 0x11, 0x00


	//----- nvinfo : EIATTR_KPARAM_INFO
	.align		4
.L_9:
        /*0018*/ 	.byte	0x04, 0x17
        /*001a*/ 	.short	(.L_11 - .L_10)
.L_10:
        /*001c*/ 	.word	0x00000000
        /*0020*/ 	.short	0x0003
        /*0022*/ 	.short	0x0018
        /*0024*/ 	.byte	0x00, 0xf0, 0x11, 0x00


	//----- nvinfo : EIATTR_KPARAM_INFO
	.align		4
.L_11:
        /*0028*/ 	.byte	0x04, 0x17
        /*002a*/ 	.short	(.L_13 - .L_12)
.L_12:
        /*002c*/ 	.word	0x00000000
        /*0030*/ 	.short	0x0002
        /*0032*/ 	.short	0x0010
        /*0034*/ 	.byte	0x00, 0xf5, 0x21, 0x00


	//----- nvinfo : EIATTR_KPARAM_INFO
	.align		4
.L_13:
        /*0038*/ 	.byte	0x04, 0x17
        /*003a*/ 	.short	(.L_15 - .L_14)
.L_14:
        /*003c*/ 	.word	0x00000000
        /*0040*/ 	.short	0x0001
        /*0042*/ 	.short	0x0008
        /*0044*/ 	.byte	0x00, 0xf5, 0x21, 0x00


	//----- nvinfo : EIATTR_KPARAM_INFO
	.align		4
.L_15:
        /*0048*/ 	.byte	0x04, 0x17
        /*004a*/ 	.short	(.L_17 - .L_16)
.L_16:
        /*004c*/ 	.word	0x00000000
        /*0050*/ 	.short	0x0000
        /*0052*/ 	.short	0x0000
        /*0054*/ 	.byte	0x00, 0xf5, 0x21, 0x00


	//----- nvinfo : EIATTR_SPARSE_MMA_MASK
	.align		4
.L_17:
        /*0058*/ 	.byte	0x03, 0x50
        /*005a*/ 	.short	0x0000


	//----- nvinfo : EIATTR_MAXREG_COUNT
	.align		4
        /*005c*/ 	.byte	0x03, 0x1b
        /*005e*/ 	.short	0x00ff


	//----- nvinfo : EIATTR_MERCURY_ISA_VERSION
	.align		4
        /*0060*/ 	.byte	0x03, 0x5f
        /*0062*/ 	.short	0x0101


	//----- nvinfo : EIATTR_VRC_CTA_INIT_COUNT
	.align		4
        /*0064*/ 	.byte	0x02, 0x4a
	.zero		1
	.zero		1


	//----- nvinfo : EIATTR_EXIT_INSTR_OFFSETS
	.align		4
        /*0068*/ 	.byte	0x04, 0x1c
        /*006a*/ 	.short	(.L_19 - .L_18)


	//   ....[0]....
.L_18:
        /*006c*/ 	.word	0x00000080


	//   ....[1]....
        /*0070*/ 	.word	0x00000780


	//----- nvinfo : EIATTR_CBANK_PARAM_SIZE
	.align		4
.L_19:
        /*0074*/ 	.byte	0x03, 0x19
        /*0076*/ 	.short	0x0020


	//----- nvinfo : EIATTR_PARAM_CBANK
	.align		4
        /*0078*/ 	.byte	0x04, 0x0a
        /*007a*/ 	.short	(.L_21 - .L_20)
	.align		4
.L_20:
        /*007c*/ 	.word	index@(.nv.constant0._Z13conv1d_kernelPKfS0_Pfii)
        /*0080*/ 	.short	0x0380
        /*0082*/ 	.short	0x0020


	//----- nvinfo : EIATTR_SW_WAR
	.align		4
.L_21:
        /*0084*/ 	.byte	0x04, 0x36
        /*0086*/ 	.short	(.L_23 - .L_22)
.L_22:
        /*0088*/ 	.word	0x00000008
.L_23:


//--------------------- .nv.callgraph             --------------------------
	.section	.nv.callgraph,"",@"SHT_CUDA_CALLGRAPH"
	.align	4
	.sectionentsize	8
	.align		4
        /*0000*/ 	.word	0x00000000
	.align		4
        /*0004*/ 	.word	0xffffffff
	.align		4
        /*0008*/ 	.word	0x00000000
	.align		4
        /*000c*/ 	.word	0xfffffffe
	.align		4
        /*0010*/ 	.word	0x00000000
	.align		4
        /*0014*/ 	.word	0xfffffffd
	.align		4
        /*0018*/ 	.word	0x00000000
	.align		4
        /*001c*/ 	.word	0xfffffffc


//--------------------- .text._Z13conv1d_kernelPKfS0_Pfii --------------------------
	.section	.text._Z13conv1d_kernelPKfS0_Pfii,"ax",@progbits
	.align	128
        .global         _Z13conv1d_kernelPKfS0_Pfii
        .type           _Z13conv1d_kernelPKfS0_Pfii,@function
        .size           _Z13conv1d_kernelPKfS0_Pfii,(.L_x_5 - _Z13conv1d_kernelPKfS0_Pfii)
        .other          _Z13conv1d_kernelPKfS0_Pfii,@"STO_CUDA_ENTRY STV_DEFAULT"
_Z13conv1d_kernelPKfS0_Pfii:
.text._Z13conv1d_kernelPKfS0_Pfii:
[----:B------:R-:W-:Y:S01]  /*0000*/  LDC R1, c[0x0][0x37c] ;  /* 0x0000df00ff017b82 */ /* 0x000fe20000000800 */
[----:B------:R-:W0:Y:S07]  /*0010*/  S2R R0, SR_TID.X ;  /* 0x0000000000007919 */ /* 0x000e2e0000002100 */
[----:B------:R-:W0:Y:S08]  /*0020*/  S2UR UR4, SR_CTAID.X ;  /* 0x00000000000479c3 */ /* 0x000e300000002500 */
[----:B------:R-:W0:Y:S08]  /*0030*/  LDC R5, c[0x0][0x360] ;  /* 0x0000d800ff057b82 */ /* 0x000e300000000800 */
[----:B------:R-:W1:Y:S01]  /*0040*/  LDC.64 R2, c[0x0][0x398] ;  /* 0x0000e600ff027b82 */ /* 0x000e620000000a00 */
[----:B0-----:R-:W-:Y:S01]  /*0050*/  IMAD R0, R5, UR4, R0 ;  /* 0x0000000405007c24 */ /* 0x001fe2000f8e0200 */
[----:B-1----:R-:W-:-:S04]  /*0060*/  IADD3 R5, PT, PT, R2, -R3, RZ ;  /* 0x8000000302057210 */ /* 0x002fc80007ffe0ff */
[----:B------:R-:W-:-:S13]  /*0070*/  ISETP.GT.AND P0, PT, R0, R5, PT ;  /* 0x000000050000720c */ /* 0x000fda0003f04270 */
[----:B------:R-:W-:Y:S05]  /*0080*/  @P0 EXIT ;  /* 0x000000000000094d */ /* 0x000fea0003800000 */
[----:B------:R-:W-:Y:S01]  /*0090*/  ISETP.GE.AND P0, PT, R3, 0x1, PT ;  /* 0x000000010300780c */ /* 0x000fe20003f06270 */
[----:B------:R-:W0:Y:S01]  /*00a0*/  LDCU.64 UR12, c[0x0][0x358] ;  /* 0x00006b00ff0c77ac */ /* 0x000e220008000a00 */
[----:B------:R-:W-:-:S11]  /*00b0*/  HFMA2 R2, -RZ, RZ, 0, 0 ;  /* 0x00000000ff027431 */ /* 0x000fd600000001ff */
[----:B------:R-:W-:Y:S05]  /*00c0*/  @!P0 BRA `(.L_x_0) ;  /* 0x0000000400a08947 */ /* 0x000fea0003800000 */
[C---:B------:R-:W-:Y:S01]  /*00d0*/  ISETP.GE.U32.AND P1, PT, R3.reuse, 0x8, PT ;  /* 0x000000080300780c */ /* 0x040fe20003f26070 */
[----:B------:R-:W-:Y:S01]  /*00e0*/  IMAD.MOV.U32 R2, RZ, RZ, RZ ;  /* 0x000000ffff027224 */ /* 0x000fe200078e00ff */
[----:B------:R-:W-:Y:S02]  /*00f0*/  LOP3.LUT R24, R3, 0x7, RZ, 0xc0, !PT ;  /* 0x0000000703187812 */ /* 0x000fe400078ec0ff */
[----:B------:R-:W-:Y:S02]  /*0100*/  MOV R9, RZ ;  /* 0x000000ff00097202 */ /* 0x000fe40000000f00 */
[----:B------:R-:W-:-:S07]  /*0110*/  ISETP.NE.AND P0, PT, R24, RZ, PT ;  /* 0x000000ff1800720c */ /* 0x000fce0003f05270 */
[----:B------:R-:W-:Y:S06]  /*0120*/  @!P1 BRA `(.L_x_1) ;  /* 0x0000000000b49947 */ /* 0x000fec0003800000 */
[----:B------:R-:W1:Y:S01]  /*0130*/  LDCU.128 UR8, c[0x0][0x380] ;  /* 0x00007000ff0877ac */ /* 0x000e620008000c00 */
[C---:B------:R-:W-:Y:S01]  /*0140*/  LOP3.LUT R9, R3.reuse, 0x7ffffff8, RZ, 0xc0, !PT ;  /* 0x7ffffff803097812 */ /* 0x040fe200078ec0ff */
[----:B------:R-:W-:Y:S01]  /*0150*/  IMAD.MOV.U32 R2, RZ, RZ, RZ ;  /* 0x000000ffff027224 */ /* 0x000fe200078e00ff */
[----:B------:R-:W-:Y:S02]  /*0160*/  IADD3 R8, PT, PT, R3, -0x1, RZ ;  /* 0xffffffff03087810 */ /* 0x000fe40007ffe0ff */
[----:B------:R-:W-:Y:S02]  /*0170*/  MOV R11, R0 ;  /* 0x00000000000b7202 */ /* 0x000fe40000000f00 */
[----:B------:R-:W-:Y:S01]  /*0180*/  IADD3 R10, PT, PT, -R9, RZ, RZ ;  /* 0x000000ff090a7210 */ /* 0x000fe20007ffe1ff */
[----:B-1----:R-:W-:Y:S02]  /*0190*/  UIADD3 UR6, UP0, UPT, UR8, 0x10, URZ ;  /* 0x0000001008067890 */ /* 0x002fe4000ff1e0ff */
[----:B------:R-:W-:-:S02]  /*01a0*/  UIADD3 UR4, UP1, UPT, UR10, -0xc, URZ ;  /* 0xfffffff40a047890 */ /* 0x000fc4000ff3e0ff */
[----:B------:R-:W-:Y:S02]  /*01b0*/  UIADD3.X UR7, UPT, UPT, URZ, UR9, URZ, UP0, !UPT ;  /* 0x00000009ff077290 */ /* 0x000fe400087fe4ff */
[----:B------:R-:W-:-:S12]  /*01c0*/  UIADD3.X UR5, UPT, UPT, UR11, -0x1, URZ, UP1, !UPT ;  /* 0xffffffff0b057890 */ /* 0x000fd80008ffe4ff */
.L_x_2:
[----:B------:R-:W-:Y:S01]  /*01d0*/  MOV R5, UR7 ;  /* 0x0000000700057c02 */ /* 0x000fe20008000f00 */
[----:B------:R-:W-:Y:S01]  /*01e0*/  IMAD.U32 R4, RZ, RZ, UR6 ;  /* 0x00000006ff047e24 */ /* 0x000fe2000f8e00ff */
[----:B------:R-:W-:Y:S01]  /*01f0*/  MOV R6, UR4 ;  /* 0x0000000400067c02 */ /* 0x000fe20008000f00 */
[----:B------:R-:W-:Y:S02]  /*0200*/  IMAD.U32 R7, RZ, RZ, UR5 ;  /* 0x00000005ff077e24 */ /* 0x000fe4000f8e00ff */
[----:B------:R-:W-:-:S04]  /*0210*/  IMAD.WIDE R4, R11, 0x4, R4 ;  /* 0x000000040b047825 */ /* 0x000fc800078e0204 */
[----:B------:R-:W-:Y:S01]  /*0220*/  IMAD.WIDE R6, R8, 0x4, R6 ;  /* 0x0000000408067825 */ /* 0x000fe200078e0206 */
[----:B0-----:R-:W2:Y:S04]  /*0230*/  LDG.E R25, desc[UR12][R4.64+-0x10] ;  /* 0xfffff00c04197981 */ /* 0x001ea8000c1e1900 */
[----:B------:R-:W2:Y:S04]  /*0240*/  LDG.E R26, desc[UR12][R6.64+0xc] ;  /* 0x00000c0c061a7981 */ /* 0x000ea8000c1e1900 */
[----:B------:R-:W3:Y:S04]  /*0250*/  LDG.E R28, desc[UR12][R4.64+-0xc] ;  /* 0xfffff40c041c7981 */ /* 0x000ee8000c1e1900 */
[----:B------:R-:W3:Y:S04]  /*0260*/  LDG.E R27, desc[UR12][R6.64+0x8] ;  /* 0x0000080c061b7981 */ /* 0x000ee8000c1e1900 */
[----:B------:R-:W4:Y:S04]  /*0270*/  LDG.E R19, desc[UR12][R4.64+-0x8] ;  /* 0xfffff80c04137981 */ /* 0x000f28000c1e1900 */
[----:B------:R-:W4:Y:S04]  /*0280*/  LDG.E R20, desc[UR12][R6.64+0x4] ;  /* 0x0000040c06147981 */ /* 0x000f28000c1e1900 */
[----:B------:R-:W5:Y:S04]  /*0290*/  LDG.E R17, desc[UR12][R4.64+-0x4] ;  /* 0xfffffc0c04117981 */ /* 0x000f68000c1e1900 */
        /* <DEDUP_REMOVED lines=8> */
[----:B------:R-:W5:Y:S01]  /*0320*/  LDG.E R22, desc[UR12][R6.64+-0x10] ;  /* 0xfffff00c06167981 */ /* 0x000f62000c1e1900 */
[----:B------:R-:W-:-:S04]  /*0330*/  IADD3 R10, PT, PT, R10, 0x8, RZ ;  /* 0x000000080a0a7810 */ /* 0x000fc80007ffe0ff */
[----:B------:R-:W-:Y:S01]  /*0340*/  ISETP.NE.AND P1, PT, R10, RZ, PT ;  /* 0x000000ff0a00720c */ /* 0x000fe20003f25270 */
[----:B------:R-:W-:Y:S01]  /*0350*/  VIADD R8, R8, 0xfffffff8 ;  /* 0xfffffff808087836 */ /* 0x000fe20000000000 */
[----:B------:R-:W-:Y:S01]  /*0360*/  IADD3 R11, PT, PT, R11, 0x8, RZ ;  /* 0x000000080b0b7810 */ /* 0x000fe20007ffe0ff */
[----:B--2---:R-:W-:-:S04]  /*0370*/  FFMA R25, R25, R26, R2 ;  /* 0x0000001a19197223 */ /* 0x004fc80000000002 */
[----:B---3--:R-:W-:-:S04]  /*0380*/  FFMA R28, R28, R27, R25 ;  /* 0x0000001b1c1c7223 */ /* 0x008fc80000000019 */
[----:B----4-:R-:W-:-:S04]  /*0390*/  FFMA R20, R19, R20, R28 ;  /* 0x0000001413147223 */ /* 0x010fc8000000001c */
[----:B-----5:R-:W-:-:S04]  /*03a0*/  FFMA R18, R17, R18, R20 ;  /* 0x0000001211127223 */ /* 0x020fc80000000014 */
[----:B------:R-:W-:-:S04]  /*03b0*/  FFMA R16, R15, R16, R18 ;  /* 0x000000100f107223 */ /* 0x000fc80000000012 */
[----:B------:R-:W-:-:S04]  /*03c0*/  FFMA R13, R13, R14, R16 ;  /* 0x0000000e0d0d7223 */ /* 0x000fc80000000010 */
[----:B------:R-:W-:-:S04]  /*03d0*/  FFMA R12, R12, R23, R13 ;  /* 0x000000170c0c7223 */ /* 0x000fc8000000000d */
[----:B------:R-:W-:Y:S01]  /*03e0*/  FFMA R2, R21, R22, R12 ;  /* 0x0000001615027223 */ /* 0x000fe2000000000c */
[----:B------:R-:W-:Y:S06]  /*03f0*/  @P1 BRA `(.L_x_2) ;  /* 0xfffffffc00741947 */ /* 0x000fec000383ffff */
.L_x_1:
[----:B------:R-:W-:Y:S05]  /*0400*/  @!P0 BRA `(.L_x_0) ;  /* 0x0000000000d08947 */ /* 0x000fea0003800000 */
[----:B------:R-:W-:Y:S02]  /*0410*/  ISETP.GE.U32.AND P0, PT, R24, 0x4, PT ;  /* 0x000000041800780c */ /* 0x000fe40003f06070 */
[----:B------:R-:W-:-:S04]  /*0420*/  LOP3.LUT R14, R3, 0x3, RZ, 0xc0, !PT ;  /* 0x00000003030e7812 */ /* 0x000fc800078ec0ff */
[----:B------:R-:W-:-:S07]  /*0430*/  ISETP.NE.AND P1, PT, R14, RZ, PT ;  /* 0x000000ff0e00720c */ /* 0x000fce0003f25270 */
[----:B------:R-:W-:Y:S06]  /*0440*/  @!P0 BRA `(.L_x_3) ;  /* 0x0000000000508947 */ /* 0x000fec0003800000 */
[----:B------:R-:W1:Y:S01]  /*0450*/  LDC.64 R4, c[0x0][0x380] ;  /* 0x0000e000ff047b82 */ /* 0x000e620000000a00 */
[-C--:B------:R-:W-:Y:S02]  /*0460*/  LOP3.LUT R8, RZ, R9.reuse, RZ, 0x33, !PT ;  /* 0x00000009ff087212 */ /* 0x080fe400078e33ff */
[----:B------:R-:W-:Y:S02]  /*0470*/  IADD3 R11, PT, PT, R0, R9, RZ ;  /* 0x00000009000b7210 */ /* 0x000fe40007ffe0ff */
[----:B------:R-:W-:-:S03]  /*0480*/  IADD3 R13, PT, PT, R8, R3, RZ ;  /* 0x00000003080d7210 */ /* 0x000fc60007ffe0ff */
[----:B------:R-:W2:Y:S01]  /*0490*/  LDC.64 R6, c[0x0][0x388] ;  /* 0x0000e200ff067b82 */ /* 0x000ea20000000a00 */
[----:B-1----:R-:W-:-:S05]  /*04a0*/  IMAD.WIDE R4, R11, 0x4, R4 ;  /* 0x000000040b047825 */ /* 0x002fca00078e0204 */
[----:B0-----:R-:W3:Y:S01]  /*04b0*/  LDG.E R11, desc[UR12][R4.64] ;  /* 0x0000000c040b7981 */ /* 0x001ee2000c1e1900 */
[----:B--2---:R-:W-:-:S03]  /*04c0*/  IMAD.WIDE R6, R13, 0x4, R6 ;  /* 0x000000040d067825 */ /* 0x004fc600078e0206 */
[----:B------:R-:W2:Y:S04]  /*04d0*/  LDG.E R15, desc[UR12][R4.64+0x8] ;  /* 0x0000080c040f7981 */ /* 0x000ea8000c1e1900 */
[----:B------:R-:W3:Y:S04]  /*04e0*/  LDG.E R8, desc[UR12][R6.64] ;  /* 0x0000000c06087981 */ /* 0x000ee8000c1e1900 */
[----:B------:R-:W4:Y:S04]  /*04f0*/  LDG.E R13, desc[UR12][R4.64+0x4] ;  /* 0x0000040c040d7981 */ /* 0x000f28000c1e1900 */
[----:B------:R-:W4:Y:S04]  /*0500*/  LDG.E R10, desc[UR12][R6.64+-0x4] ;  /* 0xfffffc0c060a7981 */ /* 0x000f28000c1e1900 */
[----:B------:R-:W2:Y:S04]  /*0510*/  LDG.E R12, desc[UR12][R6.64+-0x8] ;  /* 0xfffff80c060c7981 */ /* 0x000ea8000c1e1900 */
[----:B------:R-:W5:Y:S04]  /*0520*/  LDG.E R17, desc[UR12][R4.64+0xc] ;  /* 0x00000c0c04117981 */ /* 0x000f68000c1e1900 */
[----:B------:R-:W5:Y:S01]  /*0530*/  LDG.E R16, desc[UR12][R6.64+-0xc] ;  /* 0xfffff40c06107981 */ /* 0x000f62000c1e1900 */
[----:B------:R-:W-:-:S02]  /*0540*/  VIADD R9, R9, 0x4 ;  /* 0x0000000409097836 */ /* 0x000fc40000000000 */
[----:B---3--:R-:W-:-:S04]  /*0550*/  FFMA R8, R11, R8, R2 ;  /* 0x000000080b087223 */ /* 0x008fc80000000002 */
[----:B----4-:R-:W-:-:S04]  /*0560*/  FFMA R8, R13, R10, R8 ;  /* 0x0000000a0d087223 */ /* 0x010fc80000000008 */
[----:B--2---:R-:W-:-:S04]  /*0570*/  FFMA R8, R15, R12, R8 ;  /* 0x0000000c0f087223 */ /* 0x004fc80000000008 */
[----:B-----5:R-:W-:-:S07]  /*0580*/  FFMA R2, R17, R16, R8 ;  /* 0x0000001011027223 */ /* 0x020fce0000000008 */
.L_x_3:
[----:B------:R-:W-:Y:S05]  /*0590*/  @!P1 BRA `(.L_x_0) ;  /* 0x00000000006c9947 */ /* 0x000fea0003800000 */
[----:B------:R-:W1:Y:S01]  /*05a0*/  LDC.64 R12, c[0x0][0x380] ;  /* 0x0000e000ff0c7b82 */ /* 0x000e620000000a00 */
[----:B------:R-:W-:Y:S02]  /*05b0*/  ISETP.NE.AND P0, PT, R14, 0x1, PT ;  /* 0x000000010e00780c */ /* 0x000fe40003f05270 */
[----:B------:R-:W-:-:S04]  /*05c0*/  LOP3.LUT R8, R3, 0x1, RZ, 0xc0, !PT ;  /* 0x0000000103087812 */ /* 0x000fc800078ec0ff */
[----:B------:R-:W-:Y:S01]  /*05d0*/  ISETP.NE.U32.AND P1, PT, R8, 0x1, PT ;  /* 0x000000010800780c */ /* 0x000fe20003f25070 */
[----:B------:R-:W2:Y:S06]  /*05e0*/  LDC.64 R10, c[0x0][0x388] ;  /* 0x0000e200ff0a7b82 */ /* 0x000eac0000000a00 */
[-C--:B------:R-:W-:Y:S02]  /*05f0*/  @P0 LOP3.LUT R8, RZ, R9.reuse, RZ, 0x33, !PT ;  /* 0x00000009ff080212 */ /* 0x080fe400078e33ff */
[----:B------:R-:W3:Y:S01]  /*0600*/  LDC.64 R6, c[0x0][0x380] ;  /* 0x0000e000ff067b82 */ /* 0x000ee20000000a00 */
[----:B------:R-:W-:Y:S01]  /*0610*/  @P0 IADD3 R15, PT, PT, R0, R9, RZ ;  /* 0x00000009000f0210 */ /* 0x000fe20007ffe0ff */
[----:B------:R-:W-:Y:S01]  /*0620*/  @P0 VIADD R9, R9, 0x2 ;  /* 0x0000000209090836 */ /* 0x000fe20000000000 */
[----:B------:R-:W-:-:S04]  /*0630*/  @P0 IADD3 R17, PT, PT, R8, R3, RZ ;  /* 0x0000000308110210 */ /* 0x000fc80007ffe0ff */
[-C--:B------:R-:W-:Y:S01]  /*0640*/  @!P1 LOP3.LUT R8, RZ, R9.reuse, RZ, 0x33, !PT ;  /* 0x00000009ff089212 */ /* 0x080fe200078e33ff */
[----:B------:R-:W4:Y:S01]  /*0650*/  LDC.64 R4, c[0x0][0x388] ;  /* 0x0000e200ff047b82 */ /* 0x000f220000000a00 */
[----:B-1----:R-:W-:Y:S01]  /*0660*/  @P0 IMAD.WIDE R12, R15, 0x4, R12 ;  /* 0x000000040f0c0825 */ /* 0x002fe200078e020c */
[----:B------:R-:W-:Y:S02]  /*0670*/  @!P1 IADD3 R9, PT, PT, R0, R9, RZ ;  /* 0x0000000900099210 */ /* 0x000fe40007ffe0ff */
[----:B------:R-:W-:Y:S02]  /*0680*/  @!P1 IADD3 R3, PT, PT, R8, R3, RZ ;  /* 0x0000000308039210 */ /* 0x000fe40007ffe0ff */
[----:B0-----:R-:W5:Y:S01]  /*0690*/  @P0 LDG.E R15, desc[UR12][R12.64] ;  /* 0x0000000c0c0f0981 */ /* 0x001f62000c1e1900 */
[----:B--2---:R-:W-:-:S03]  /*06a0*/  @P0 IMAD.WIDE R10, R17, 0x4, R10 ;  /* 0x00000004110a0825 */ /* 0x004fc600078e020a */
[----:B------:R-:W2:Y:S04]  /*06b0*/  @P0 LDG.E R17, desc[UR12][R12.64+0x4] ;  /* 0x0000040c0c110981 */ /* 0x000ea8000c1e1900 */
[----:B------:R-:W5:Y:S01]  /*06c0*/  @P0 LDG.E R8, desc[UR12][R10.64] ;  /* 0x0000000c0a080981 */ /* 0x000f62000c1e1900 */
[----:B---3--:R-:W-:-:S06]  /*06d0*/  @!P1 IMAD.WIDE R6, R9, 0x4, R6 ;  /* 0x0000000409069825 */ /* 0x008fcc00078e0206 */
[----:B------:R-:W3:Y:S01]  /*06e0*/  @!P1 LDG.E R7, desc[UR12][R6.64] ;  /* 0x0000000c06079981 */ /* 0x000ee2000c1e1900 */
[----:B----4-:R-:W-:-:S03]  /*06f0*/  @!P1 IMAD.WIDE R4, R3, 0x4, R4 ;  /* 0x0000000403049825 */ /* 0x010fc600078e0204 */
[----:B------:R-:W2:Y:S04]  /*0700*/  @P0 LDG.E R3, desc[UR12][R10.64+-0x4] ;  /* 0xfffffc0c0a030981 */ /* 0x000ea8000c1e1900 */
[----:B------:R-:W3:Y:S01]  /*0710*/  @!P1 LDG.E R4, desc[UR12][R4.64] ;  /* 0x0000000c04049981 */ /* 0x000ee2000c1e1900 */
[----:B-----5:R-:W-:-:S04]  /*0720*/  @P0 FFMA R8, R15, R8, R2 ;  /* 0x000000080f080223 */ /* 0x020fc80000000002 */
[----:B--2---:R-:W-:-:S04]  /*0730*/  @P0 FFMA R2, R17, R3, R8 ;  /* 0x0000000311020223 */ /* 0x004fc80000000008 */
[----:B---3--:R-:W-:-:S07]  /*0740*/  @!P1 FFMA R2, R7, R4, R2 ;  /* 0x0000000407029223 */ /* 0x008fce0000000002 */
.L_x_0:
[----:B------:R-:W1:Y:S02]  /*0750*/  LDC.64 R4, c[0x0][0x390] ;  /* 0x0000e400ff047b82 */ /* 0x000e640000000a00 */
[----:B-1----:R-:W-:-:S05]  /*0760*/  IMAD.WIDE R4, R0, 0x4, R4 ;  /* 0x0000000400047825 */ /* 0x002fca00078e0204 */
[----:B0-----:R-:W-:Y:S01]  /*0770*/  STG.E desc[UR12][R4.64], R2 ;  /* 0x0000000204007986 */ /* 0x001fe2000c10190c */
[----:B------:R-:W-:Y:S05]  /*0780*/  EXIT ;  /* 0x000000000000794d */ /* 0x000fea0003800000 */
.L_x_4:
[----:B------:R-:W-:-:S00]  /*0790*/  BRA `(.L_x_4) ;  /* 0xfffffffc00fc7947 */ /* 0x000fc0000383ffff */
[----:B------:R-:W-:-:S00]  /*07a0*/  NOP ;  /* 0x0000000000007918 */ /* 0x000fc00000000000 */
        /* <DEDUP_REMOVED lines=13> */
.L_x_5:


//--------------------- .nv.shared.reserved.0     --------------------------
	.section	.nv.shared.reserved.0,"aw",@nobits
	.weak		__nv_reservedSMEM_offset_0_alias
	.size		__nv_reservedSMEM_offset_0_alias, 0, 64
	.other		__nv_reservedSMEM_offset_0_alias,@"STO_CUDA_RESERVED_SHARED STV_DEFAULT"
__nv_reservedSMEM_offset_0_alias:
	.zero		0
	.zero		64


//--------------------- .nv.constant0._Z13conv1d_kernelPKfS0_Pfii --------------------------
	.section	.nv.constant0._Z13conv1d_kernelPKfS0_Pfii,"a",@progbits
	.sectionflags	@""
	.align	4
.nv.constant0._Z13conv1d_kernelPKfS0_Pfii:
	.zero		928


//--------------------- SYMBOLS --------------------------

	.type		.nv.reservedSmem.offset0,@object
	.size		.nv.reservedSmem.offset0,0x4
